//
// Generated by NVIDIA NVVM Compiler
//
// Compiler Build ID: CL-36424714
// Cuda compilation tools, release 13.0, V13.0.88
// Based on NVVM 20.0.0
//

.version 9.0
.target sm_100
.address_size 64

	// .globl	StitchViewport

.visible .entry StitchViewport(
	.param .u64 .ptr .align 1 StitchViewport_param_0,
	.param .u64 .ptr .align 1 StitchViewport_param_1,
	.param .u64 .ptr .align 1 StitchViewport_param_2,
	.param .u64 .ptr .align 1 StitchViewport_param_3,
	.param .u64 .ptr .align 1 StitchViewport_param_4,
	.param .u64 StitchViewport_param_5,
	.param .u64 .ptr .align 1 StitchViewport_param_6,
	.param .u64 StitchViewport_param_7,
	.param .u64 StitchViewport_param_8,
	.param .u64 StitchViewport_param_9
)
{
	.reg .pred 	%p<9>;
	.reg .b16 	%rs<5>;
	.reg .b32 	%r<21>;
	.reg .b64 	%rd<39>;

	ld.param.u64 	%rd10, [StitchViewport_param_0];
	ld.param.u64 	%rd11, [StitchViewport_param_1];
	ld.param.u64 	%rd12, [StitchViewport_param_2];
	ld.param.u64 	%rd13, [StitchViewport_param_3];
	ld.param.u64 	%rd14, [StitchViewport_param_4];
	ld.param.u64 	%rd15, [StitchViewport_param_5];
	ld.param.u64 	%rd16, [StitchViewport_param_6];
	ld.param.u64 	%rd17, [StitchViewport_param_7];
	ld.param.u64 	%rd19, [StitchViewport_param_8];
	ld.param.u64 	%rd18, [StitchViewport_param_9];
	mov.u32 	%r4, %ctaid.x;
	mov.u32 	%r5, %ntid.x;
	mov.u32 	%r6, %tid.x;
	mad.lo.s32 	%r7, %r4, %r5, %r6;
	mov.u32 	%r8, %ctaid.y;
	mov.u32 	%r9, %ntid.y;
	mov.u32 	%r10, %tid.y;
	mad.lo.s32 	%r11, %r8, %r9, %r10;
	cvt.s64.s32 	%rd1, %r7;
	setp.le.u64 	%p1, %rd17, %rd1;
	cvt.u64.u32 	%rd2, %r11;
	setp.le.u64 	%p2, %rd19, %rd2;
	or.pred  	%p3, %p1, %p2;
	@%p3 bra 	$L__BB0_8;
	mad.lo.s64 	%rd3, %rd17, %rd2, %rd1;
	setp.eq.s64 	%p4, %rd15, 0;
	@%p4 bra 	$L__BB0_8;
	cvta.to.global.u64 	%rd4, %rd13;
	cvta.to.global.u64 	%rd5, %rd14;
	cvta.to.global.u64 	%rd6, %rd11;
	cvta.to.global.u64 	%rd7, %rd12;
	mov.b64 	%rd38, 0;
	cvt.u32.u64 	%r13, %rd2;
	cvt.u32.u64 	%r14, %rd1;
$L__BB0_3:
	shl.b64 	%rd22, %rd38, 2;
	add.s64 	%rd23, %rd4, %rd22;
	ld.global.u32 	%r15, [%rd23];
	sub.s32 	%r1, %r14, %r15;
	add.s64 	%rd24, %rd5, %rd22;
	ld.global.u32 	%r16, [%rd24];
	sub.s32 	%r17, %r13, %r16;
	or.b32  	%r18, %r1, %r17;
	setp.lt.s32 	%p5, %r18, 0;
	@%p5 bra 	$L__BB0_7;
	add.s64 	%rd26, %rd6, %rd22;
	ld.global.u32 	%r3, [%rd26];
	setp.ge.s32 	%p6, %r1, %r3;
	@%p6 bra 	$L__BB0_7;
	add.s64 	%rd28, %rd7, %rd22;
	ld.global.u32 	%r19, [%rd28];
	setp.ge.s32 	%p7, %r17, %r19;
	@%p7 bra 	$L__BB0_7;
	cvta.to.global.u64 	%rd29, %rd10;
	shl.b64 	%rd30, %rd38, 3;
	add.s64 	%rd31, %rd29, %rd30;
	ld.global.u64 	%rd32, [%rd31];
	cvta.to.global.u64 	%rd33, %rd32;
	mad.lo.s32 	%r20, %r3, %r17, %r1;
	cvt.u64.u32 	%rd34, %r20;
	mad.lo.s64 	%rd35, %rd18, %rd34, %rd33;
	ld.global.u8 	%rs1, [%rd35];
	cvta.to.global.u64 	%rd36, %rd16;
	mad.lo.s64 	%rd37, %rd3, %rd18, %rd36;
	st.global.u8 	[%rd37], %rs1;
	ld.global.u8 	%rs2, [%rd35+1];
	st.global.u8 	[%rd37+1], %rs2;
	ld.global.u8 	%rs3, [%rd35+2];
	st.global.u8 	[%rd37+2], %rs3;
	ld.global.u8 	%rs4, [%rd35+3];
	st.global.u8 	[%rd37+3], %rs4;
	bra.uni 	$L__BB0_8;
$L__BB0_7:
	add.s64 	%rd38, %rd38, 1;
	setp.ne.s64 	%p8, %rd38, %rd15;
	@%p8 bra 	$L__BB0_3;
$L__BB0_8:
	ret;

}


// ===== COMPILED SASS (sm_100) =====

	.target	sm_100

	.elftype	@"ET_EXEC"


//--------------------- .note.nv.tkinfo           --------------------------
	.section	.note.nv.tkinfo,"",@"SHT_NOTE"
	.sectionflags	@"SHF_NOTE_NV_TKINFO"
	.tkinfo
        /*0018*/ 	.word	0x00000002
        /*0030*/ 	.string	""
        /*0030*/ 	.string	"ptxas"
        /*0030*/ 	.string	"Cuda compilation tools, release 13.0, V13.0.88"
        /*0030*/ 	.string	"Build cuda_13.0.r13.0/compiler.36424714_0"
        /*0030*/ 	.string	"-arch sm_100 -m 64 "



//--------------------- .note.nv.cuinfo           --------------------------
	.section	.note.nv.cuinfo,"",@"SHT_NOTE"
	.sectionflags	@"SHF_NOTE_NV_CUINFO"
        /*0018*/ 	.short	0x0002
        /*001a*/ 	.short	0x0064
        /*001c*/ 	.short	0x0082
	.zero		2


//--------------------- .nv.info                  --------------------------
	.section	.nv.info,"",@"SHT_CUDA_INFO"
	.align	4


	//----- nvinfo : EIATTR_REGCOUNT
	.align		4
        /*0000*/ 	.byte	0x04, 0x2f
        /*0002*/ 	.short	(.L_1 - .L_0)
	.align		4
.L_0:
        /*0004*/ 	.word	index@(StitchViewport)
        /*0008*/ 	.word	0x00000014


	//----- nvinfo : EIATTR_FRAME_SIZE
	.align		4
.L_1:
        /*000c*/ 	.byte	0x04, 0x11
        /*000e*/ 	.short	(.L_3 - .L_2)
	.align		4
.L_2:
        /*0010*/ 	.word	index@(StitchViewport)
        /*0014*/ 	.word	0x00000000


	//----- nvinfo : EIATTR_MIN_STACK_SIZE
	.align		4
.L_3:
        /*0018*/ 	.byte	0x04, 0x12
        /*001a*/ 	.short	(.L_5 - .L_4)
	.align		4
.L_4:
        /*001c*/ 	.word	index@(StitchViewport)
        /*0020*/ 	.word	0x00000000
.L_5:


//--------------------- .nv.compat                --------------------------
	.section	.nv.compat,"",@"SHT_CUDA_COMPAT_INFO"
	.align	4
        /*0000*/ 	.byte	0x02, 0x09, 0x00, 0x00, 0x02, 0x02, 0x01, 0x00, 0x02, 0x05, 0x05, 0x00, 0x03, 0x07, 0x01, 0x01
        /*0010*/ 	.byte	0x02, 0x03, 0x00, 0x00, 0x02, 0x06, 0x01, 0x00, 0x04, 0x0b, 0x08, 0x00, 0x09, 0x00, 0x00, 0x00
        /*0020*/ 	.byte	0x00, 0x00, 0x00, 0x00


//--------------------- .nv.info.StitchViewport   --------------------------
	.section	.nv.info.StitchViewport,"",@"SHT_CUDA_INFO"
	.sectionflags	@""
	.align	4


	//----- nvinfo : EIATTR_CUDA_API_VERSION
	.align		4
        /*0000*/ 	.byte	0x04, 0x37
        /*0002*/ 	.short	(.L_7 - .L_6)
.L_6:
        /*0004*/ 	.word	0x00000082


	//----- nvinfo : EIATTR_KPARAM_INFO
	.align		4
.L_7:
        /*0008*/ 	.byte	0x04, 0x17
        /*000a*/ 	.short	(.L_9 - .L_8)
.L_8:
        /*000c*/ 	.word	0x00000000
        /*0010*/ 	.short	0x0009
        /*0012*/ 	.short	0x0048
        /*0014*/ 	.byte	0x00, 0xf0, 0x21, 0x00


	//----- nvinfo : EIATTR_KPARAM_INFO
	.align		4
.L_9:
        /*0018*/ 	.byte	0x04, 0x17
        /*001a*/ 	.short	(.L_11 - .L_10)
.L_10:
        /*001c*/ 	.word	0x00000000
        /*0020*/ 	.short	0x0008
        /*0022*/ 	.short	0x0040
        /*0024*/ 	.byte	0x00, 0xf0, 0x21, 0x00


	//----- nvinfo : EIATTR_KPARAM_INFO
	.align		4
.L_11:
        /*0028*/ 	.byte	0x04, 0x17
        /*002a*/ 	.short	(.L_13 - .L_12)
.L_12:
        /*002c*/ 	.word	0x00000000
        /*0030*/ 	.short	0x0007
        /*0032*/ 	.short	0x0038
        /*0034*/ 	.byte	0x00, 0xf0, 0x21, 0x00


	//----- nvinfo : EIATTR_KPARAM_INFO
	.align		4
.L_13:
        /*0038*/ 	.byte	0x04, 0x17
        /*003a*/ 	.short	(.L_15 - .L_14)
.L_14:
        /*003c*/ 	.word	0x00000000
        /*0040*/ 	.short	0x0006
        /*0042*/ 	.short	0x0030
        /*0044*/ 	.byte	0x00, 0xf5, 0x21, 0x00


	//----- nvinfo : EIATTR_KPARAM_INFO
	.align		4
.L_15:
        /*0048*/ 	.byte	0x04, 0x17
        /*004a*/ 	.short	(.L_17 - .L_16)
.L_16:
        /*004c*/ 	.word	0x00000000
        /*0050*/ 	.short	0x0005
        /*0052*/ 	.short	0x0028
        /*0054*/ 	.byte	0x00, 0xf0, 0x21, 0x00


	//----- nvinfo : EIATTR_KPARAM_INFO
	.align		4
.L_17:
        /*0058*/ 	.byte	0x04, 0x17
        /*005a*/ 	.short	(.L_19 - .L_18)
.L_18:
        /*005c*/ 	.word	0x00000000
        /*0060*/ 	.short	0x0004
        /*0062*/ 	.short	0x0020
        /*0064*/ 	.byte	0x00, 0xf5, 0x21, 0x00


	//----- nvinfo : EIATTR_KPARAM_INFO
	.align		4
.L_19:
        /*0068*/ 	.byte	0x04, 0x17
        /*006a*/ 	.short	(.L_21 - .L_20)
.L_20:
        /*006c*/ 	.word	0x00000000
        /*0070*/ 	.short	0x0003
        /*0072*/ 	.short	0x0018
        /*0074*/ 	.byte	0x00, 0xf5, 0x21, 0x00


	//----- nvinfo : EIATTR_KPARAM_INFO
	.align		4
.L_21:
        /*0078*/ 	.byte	0x04, 0x17
        /*007a*/ 	.short	(.L_23 - .L_22)
.L_22:
        /*007c*/ 	.word	0x00000000
        /*0080*/ 	.short	0x0002
        /*0082*/ 	.short	0x0010
        /*0084*/ 	.byte	0x00, 0xf5, 0x21, 0x00


	//----- nvinfo : EIATTR_KPARAM_INFO
	.align		4
.L_23:
        /*0088*/ 	.byte	0x04, 0x17
        /*008a*/ 	.short	(.L_25 - .L_24)
.L_24:
        /*008c*/ 	.word	0x00000000
        /*0090*/ 	.short	0x0001
        /*0092*/ 	.short	0x0008
        /*0094*/ 	.byte	0x00, 0xf5, 0x21, 0x00


	//----- nvinfo : EIATTR_KPARAM_INFO
	.align		4
.L_25:
        /*0098*/ 	.byte	0x04, 0x17
        /*009a*/ 	.short	(.L_27 - .L_26)
.L_26:
        /*009c*/ 	.word	0x00000000
        /*00a0*/ 	.short	0x0000
        /*00a2*/ 	.short	0x0000
        /*00a4*/ 	.byte	0x00, 0xf5, 0x21, 0x00


	//----- nvinfo : EIATTR_SPARSE_MMA_MASK
	.align		4
.L_27:
        /*00a8*/ 	.byte	0x03, 0x50
        /*00aa*/ 	.short	0x0000


	//----- nvinfo : EIATTR_MAXREG_COUNT
	.align		4
        /*00ac*/ 	.byte	0x03, 0x1b
        /*00ae*/ 	.short	0x00ff


	//----- nvinfo : EIATTR_MERCURY_ISA_VERSION
	.align		4
        /*00b0*/ 	.byte	0x03, 0x5f
        /*00b2*/ 	.short	0x0101


	//----- nvinfo : EIATTR_VRC_CTA_INIT_COUNT
	.align		4
        /*00b4*/ 	.byte	0x02, 0x4a
	.zero		1
	.zero		1


	//----- nvinfo : EIATTR_EXIT_INSTR_OFFSETS
	.align		4
        /*00b8*/ 	.byte	0x04, 0x1c
        /*00ba*/ 	.short	(.L_29 - .L_28)


	//   ....[0]....
.L_28:
        /*00bc*/ 	.word	0x00000100


	//   ....[1]....
        /*00c0*/ 	.word	0x00000150


	//   ....[2]....
        /*00c4*/ 	.word	0x000003e0


	//   ....[3]....
        /*00c8*/ 	.word	0x00000550


	//----- nvinfo : EIATTR_CRS_STACK_SIZE
	.align		4
.L_29:
        /*00cc*/ 	.byte	0x04, 0x1e
        /*00ce*/ 	.short	(.L_31 - .L_30)
.L_30:
        /*00d0*/ 	.word	0x00000000


	//----- nvinfo : EIATTR_CBANK_PARAM_SIZE
	.align		4
.L_31:
        /*00d4*/ 	.byte	0x03, 0x19
        /*00d6*/ 	.short	0x0050


	//----- nvinfo : EIATTR_PARAM_CBANK
	.align		4
        /*00d8*/ 	.byte	0x04, 0x0a
        /*00da*/ 	.short	(.L_33 - .L_32)
	.align		4
.L_32:
        /*00dc*/ 	.word	index@(.nv.constant0.StitchViewport)
        /*00e0*/ 	.short	0x0380
        /*00e2*/ 	.short	0x0050


	//----- nvinfo : EIATTR_SW_WAR
	.align		4
.L_33:
        /*00e4*/ 	.byte	0x04, 0x36
        /*00e6*/ 	.short	(.L_35 - .L_34)
.L_34:
        /*00e8*/ 	.word	0x00000008
.L_35:


//--------------------- .nv.callgraph             --------------------------
	.section	.nv.callgraph,"",@"SHT_CUDA_CALLGRAPH"
	.align	4
	.sectionentsize	8
	.align		4
        /*0000*/ 	.word	0x00000000
	.align		4
        /*0004*/ 	.word	0xffffffff
	.align		4
        /*0008*/ 	.word	0x00000000
	.align		4
        /*000c*/ 	.word	0xfffffffe
	.align		4
        /*0010*/ 	.word	0x00000000
	.align		4
        /*0014*/ 	.word	0xfffffffd
	.align		4
        /*0018*/ 	.word	0x00000000
	.align		4
        /*001c*/ 	.word	0xfffffffc


//--------------------- .text.StitchViewport      --------------------------
	.section	.text.StitchViewport,"ax",@progbits
	.align	128
        .global         StitchViewport
        .type           StitchViewport,@function
        .size           StitchViewport,(.L_x_6 - StitchViewport)
        .other          StitchViewport,@"STO_CUDA_ENTRY STV_DEFAULT"
StitchViewport:
.text.StitchViewport:
[----:B------:R-:W-:Y:S01]  /*0000*/  LDC R1, c[0x0][0x37c] ;  /* 0x0000df00ff017b82 */ /* 0x000fe20000000800 */
[----:B------:R-:W0:Y:S07]  /*0010*/  S2R R0, SR_TID.Y ;  /* 0x0000000000007919 */ /* 0x000e2e0000002200 */
[----:B------:R-:W1:Y:S01]  /*0020*/  LDC R4, c[0x0][0x360] ;  /* 0x0000d800ff047b82 */ /* 0x000e620000000800 */
[----:B------:R-:W2:Y:S01]  /*0030*/  LDCU.64 UR6, c[0x0][0x3c0] ;  /* 0x00007800ff0677ac */ /* 0x000ea20008000a00 */
[----:B------:R-:W1:Y:S01]  /*0040*/  S2R R5, SR_TID.X ;  /* 0x0000000000057919 */ /* 0x000e620000002100 */
[----:B------:R-:W3:Y:S05]  /*0050*/  LDCU.64 UR8, c[0x0][0x3b8] ;  /* 0x00007700ff0877ac */ /* 0x000eea0008000a00 */
[----:B------:R-:W0:Y:S08]  /*0060*/  S2UR UR5, SR_CTAID.Y ;  /* 0x00000000000579c3 */ /* 0x000e300000002600 */
[----:B------:R-:W0:Y:S08]  /*0070*/  LDC R11, c[0x0][0x364] ;  /* 0x0000d900ff0b7b82 */ /* 0x000e300000000800 */
[----:B------:R-:W1:Y:S01]  /*0080*/  S2UR UR4, SR_CTAID.X ;  /* 0x00000000000479c3 */ /* 0x000e620000002500 */
[----:B0-----:R-:W-:-:S05]  /*0090*/  IMAD R11, R11, UR5, R0 ;  /* 0x000000050b0b7c24 */ /* 0x001fca000f8e0200 */
[----:B--2---:R-:W-:Y:S01]  /*00a0*/  ISETP.GE.U32.AND P1, PT, R11, UR6, PT ;  /* 0x000000060b007c0c */ /* 0x004fe2000bf26070 */
[----:B-1----:R-:W-:-:S03]  /*00b0*/  IMAD R4, R4, UR4, R5 ;  /* 0x0000000404047c24 */ /* 0x002fc6000f8e0205 */
[----:B------:R-:W-:Y:S02]  /*00c0*/  ISETP.GE.U32.AND.EX P1, PT, RZ, UR7, PT, P1 ;  /* 0x00000007ff007c0c */ /* 0x000fe4000bf26110 */
[----:B---3--:R-:W-:Y:S02]  /*00d0*/  ISETP.GE.U32.AND P0, PT, R4, UR8, PT ;  /* 0x0000000804007c0c */ /* 0x008fe4000bf06070 */
[----:B------:R-:W-:-:S04]  /*00e0*/  SHF.R.S32.HI R5, RZ, 0x1f, R4 ;  /* 0x0000001fff057819 */ /* 0x000fc80000011404 */
[----:B------:R-:W-:-:S13]  /*00f0*/  ISETP.GE.U32.OR.EX P0, PT, R5, UR9, P1, P0 ;  /* 0x0000000905007c0c */ /* 0x000fda0008f06500 */
[----:B------:R-:W-:Y:S05]  /*0100*/  @P0 EXIT ;  /* 0x000000000000094d */ /* 0x000fea0003800000 */
[----:B------:R-:W0:Y:S01]  /*0110*/  LDCU.64 UR4, c[0x0][0x3a8] ;  /* 0x00007500ff0477ac */ /* 0x000e220008000a00 */
[----:B------:R-:W-:Y:S01]  /*0120*/  IMAD.WIDE.U32 R2, R11, UR8, R4 ;  /* 0x000000080b027c25 */ /* 0x000fe2000f8e0004 */
[----:B0-----:R-:W-:-:S04]  /*0130*/  ISETP.NE.U32.AND P0, PT, RZ, UR4, PT ;  /* 0x00000004ff007c0c */ /* 0x001fc8000bf05070 */
[----:B------:R-:W-:-:S13]  /*0140*/  ISETP.NE.AND.EX P0, PT, RZ, UR5, PT, P0 ;  /* 0x00000005ff007c0c */ /* 0x000fda000bf05300 */
[----:B------:R-:W-:Y:S05]  /*0150*/  @!P0 EXIT ;  /* 0x000000000000894d */ /* 0x000fea0003800000 */
[----:B------:R-:W-:Y:S01]  /*0160*/  BSSY.RECONVERGENT B0, `(.L_x_0) ;  /* 0x0000027000007945 */ /* 0x000fe20003800200 */
[----:B------:R-:W-:Y:S01]  /*0170*/  IMAD R0, R11, UR9, R3 ;  /* 0x000000090b007c24 */ /* 0x000fe2000f8e0203 */
[----:B------:R-:W-:Y:S01]  /*0180*/  CS2R R12, SRZ ;  /* 0x00000000000c7805 */ /* 0x000fe2000001ff00 */
[----:B------:R-:W0:Y:S01]  /*0190*/  LDCU.64 UR4, c[0x0][0x358] ;  /* 0x00006b00ff0477ac */ /* 0x000e220008000a00 */
[----:B------:R-:W1:Y:S01]  /*01a0*/  LDCU.64 UR16, c[0x0][0x3a8] ;  /* 0x00007500ff1077ac */ /* 0x000e620008000a00 */
[----:B------:R-:W2:Y:S01]  /*01b0*/  LDCU.64 UR6, c[0x0][0x398] ;  /* 0x00007300ff0677ac */ /* 0x000ea20008000a00 */
[----:B------:R-:W3:Y:S01]  /*01c0*/  LDCU.64 UR10, c[0x0][0x3a0] ;  /* 0x00007400ff0a77ac */ /* 0x000ee20008000a00 */
[----:B------:R-:W4:Y:S01]  /*01d0*/  LDCU.64 UR12, c[0x0][0x388] ;  /* 0x00007100ff0c77ac */ /* 0x000f220008000a00 */
[----:B------:R-:W0:Y:S02]  /*01e0*/  LDCU.64 UR14, c[0x0][0x390] ;  /* 0x00007200ff0e77ac */ /* 0x000e240008000a00 */
.L_x_4:
[C---:B------:R-:W-:Y:S01]  /*01f0*/  IMAD.SHL.U32 R14, R12.reuse, 0x4, RZ ;  /* 0x000000040c0e7824 */ /* 0x040fe200078e00ff */
[----:B------:R-:W-:-:S04]  /*0200*/  SHF.L.U64.HI R17, R12, 0x2, R13 ;  /* 0x000000020c117819 */ /* 0x000fc8000001020d */
[C---:B--2---:R-:W-:Y:S02]  /*0210*/  IADD3 R6, P0, PT, R14.reuse, UR6, RZ ;  /* 0x000000060e067c10 */ /* 0x044fe4000ff1e0ff */
[----:B---3--:R-:W-:Y:S02]  /*0220*/  IADD3 R8, P1, PT, R14, UR10, RZ ;  /* 0x0000000a0e087c10 */ /* 0x008fe4000ff3e0ff */
[C---:B------:R-:W-:Y:S02]  /*0230*/  IADD3.X R7, PT, PT, R17.reuse, UR7, RZ, P0, !PT ;  /* 0x0000000711077c10 */ /* 0x040fe400087fe4ff */
[----:B------:R-:W-:-:S04]  /*0240*/  IADD3.X R9, PT, PT, R17, UR11, RZ, P1, !PT ;  /* 0x0000000b11097c10 */ /* 0x000fc80008ffe4ff */
[----:B0-----:R-:W2:Y:S04]  /*0250*/  LDG.E R7, desc[UR4][R6.64] ;  /* 0x0000000406077981 */ /* 0x001ea8000c1e1900 */
[----:B------:R-:W3:Y:S01]  /*0260*/  LDG.E R8, desc[UR4][R8.64] ;  /* 0x0000000408087981 */ /* 0x000ee2000c1e1900 */
[----:B------:R-:W-:Y:S01]  /*0270*/  BSSY.RECONVERGENT B1, `(.L_x_1) ;  /* 0x0000010000017945 */ /* 0x000fe20003800200 */
[----:B--2---:R-:W-:Y:S02]  /*0280*/  IMAD.IADD R15, R4, 0x1, -R7 ;  /* 0x00000001040f7824 */ /* 0x004fe400078e0a07 */
[----:B---3--:R-:W-:-:S05]  /*0290*/  IMAD.IADD R16, R11, 0x1, -R8 ;  /* 0x000000010b107824 */ /* 0x008fca00078e0a08 */
[----:B------:R-:W-:-:S04]  /*02a0*/  LOP3.LUT R10, R15, R16, RZ, 0xfc, !PT ;  /* 0x000000100f0a7212 */ /* 0x000fc800078efcff */
[----:B------:R-:W-:-:S13]  /*02b0*/  ISETP.GE.AND P0, PT, R10, RZ, PT ;  /* 0x000000ff0a00720c */ /* 0x000fda0003f06270 */
[----:B------:R-:W-:Y:S05]  /*02c0*/  @!P0 BRA `(.L_x_2) ;  /* 0x0000000000288947 */ /* 0x000fea0003800000 */
[----:B----4-:R-:W-:-:S04]  /*02d0*/  IADD3 R6, P0, PT, R14, UR12, RZ ;  /* 0x0000000c0e067c10 */ /* 0x010fc8000ff1e0ff */
[----:B------:R-:W-:-:S05]  /*02e0*/  IADD3.X R7, PT, PT, R17, UR13, RZ, P0, !PT ;  /* 0x0000000d11077c10 */ /* 0x000fca00087fe4ff */
[----:B------:R-:W2:Y:S02]  /*02f0*/  LDG.E R8, desc[UR4][R6.64] ;  /* 0x0000000406087981 */ /* 0x000ea4000c1e1900 */
[----:B--2---:R-:W-:-:S13]  /*0300*/  ISETP.GE.AND P0, PT, R15, R8, PT ;  /* 0x000000080f00720c */ /* 0x004fda0003f06270 */
[----:B------:R-:W-:Y:S05]  /*0310*/  @P0 BRA `(.L_x_2) ;  /* 0x0000000000140947 */ /* 0x000fea0003800000 */
[----:B------:R-:W-:-:S04]  /*0320*/  IADD3 R6, P0, PT, R14, UR14, RZ ;  /* 0x0000000e0e067c10 */ /* 0x000fc8000ff1e0ff */
[----:B------:R-:W-:-:S05]  /*0330*/  IADD3.X R7, PT, PT, R17, UR15, RZ, P0, !PT ;  /* 0x0000000f11077c10 */ /* 0x000fca00087fe4ff */
[----:B------:R-:W2:Y:S02]  /*0340*/  LDG.E R6, desc[UR4][R6.64] ;  /* 0x0000000406067981 */ /* 0x000ea4000c1e1900 */
[----:B--2---:R-:W-:-:S13]  /*0350*/  ISETP.GE.AND P0, PT, R16, R6, PT ;  /* 0x000000061000720c */ /* 0x004fda0003f06270 */
[----:B------:R-:W-:Y:S05]  /*0360*/  @!P0 BRA `(.L_x_3) ;  /* 0x0000000000208947 */ /* 0x000fea0003800000 */
.L_x_2:
[----:B-1--4-:R-:W-:Y:S05]  /*0370*/  BSYNC.RECONVERGENT B1 ;  /* 0x0000000000017941 */ /* 0x012fea0003800200 */
.L_x_1:
[----:B------:R-:W-:-:S05]  /*0380*/  IADD3 R12, P0, PT, R12, 0x1, RZ ;  /* 0x000000010c0c7810 */ /* 0x000fca0007f1e0ff */
[----:B------:R-:W-:Y:S01]  /*0390*/  IMAD.X R13, RZ, RZ, R13, P0 ;  /* 0x000000ffff0d7224 */ /* 0x000fe200000e060d */
[----:B------:R-:W-:-:S04]  /*03a0*/  ISETP.NE.U32.AND P0, PT, R12, UR16, PT ;  /* 0x000000100c007c0c */ /* 0x000fc8000bf05070 */
[----:B------:R-:W-:-:S13]  /*03b0*/  ISETP.NE.AND.EX P0, PT, R13, UR17, PT, P0 ;  /* 0x000000110d007c0c */ /* 0x000fda000bf05300 */
[----:B------:R-:W-:Y:S05]  /*03c0*/  @P0 BRA `(.L_x_4) ;  /* 0xfffffffc00880947 */ /* 0x000fea000383ffff */
[----:B------:R-:W-:Y:S05]  /*03d0*/  BSYNC.RECONVERGENT B0 ;  /* 0x0000000000007941 */ /* 0x000fea0003800200 */
.L_x_0:
[----:B------:R-:W-:Y:S05]  /*03e0*/  EXIT ;  /* 0x000000000000794d */ /* 0x000fea0003800000 */
.L_x_3:
[----:B------:R-:W0:Y:S02]  /*03f0*/  LDCU.64 UR8, c[0x0][0x380] ;  /* 0x00007000ff0877ac */ /* 0x000e240008000a00 */
[----:B0-----:R-:W-:-:S04]  /*0400*/  LEA R6, P0, R12, UR8, 0x3 ;  /* 0x000000080c067c11 */ /* 0x001fc8000f8018ff */
[----:B------:R-:W-:Y:S01]  /*0410*/  LEA.HI.X R7, R12, UR9, R13, 0x3, P0 ;  /* 0x000000090c077c11 */ /* 0x000fe200080f1c0d */
[----:B------:R-:W0:Y:S04]  /*0420*/  LDCU.64 UR8, c[0x0][0x3c8] ;  /* 0x00007900ff0877ac */ /* 0x000e280008000a00 */
[----:B------:R-:W0:Y:S01]  /*0430*/  LDG.E.64 R4, desc[UR4][R6.64] ;  /* 0x0000000406047981 */ /* 0x000e22000c1e1b00 */
[----:B------:R-:W-:Y:S02]  /*0440*/  IMAD R3, R16, R8, R15 ;  /* 0x0000000810037224 */ /* 0x000fe400078e020f */
[----:B------:R-:W2:Y:S02]  /*0450*/  LDC.64 R8, c[0x0][0x3b0] ;  /* 0x0000ec00ff087b82 */ /* 0x000ea40000000a00 */
[----:B0-----:R-:W-:-:S04]  /*0460*/  IMAD.WIDE.U32 R4, R3, UR8, R4 ;  /* 0x0000000803047c25 */ /* 0x001fc8000f8e0004 */
[----:B------:R-:W-:-:S05]  /*0470*/  IMAD R5, R3, UR9, R5 ;  /* 0x0000000903057c24 */ /* 0x000fca000f8e0205 */
[----:B------:R-:W3:Y:S01]  /*0480*/  LDG.E.U8 R11, desc[UR4][R4.64] ;  /* 0x00000004040b7981 */ /* 0x000ee2000c1e1100 */
[----:B------:R-:W-:Y:S02]  /*0490*/  IMAD R3, R0, UR8, RZ ;  /* 0x0000000800037c24 */ /* 0x000fe4000f8e02ff */
[----:B--2---:R-:W-:-:S04]  /*04a0*/  IMAD.WIDE.U32 R8, R2, UR8, R8 ;  /* 0x0000000802087c25 */ /* 0x004fc8000f8e0008 */
[----:B------:R-:W-:Y:S02]  /*04b0*/  IMAD R3, R2, UR9, R3 ;  /* 0x0000000902037c24 */ /* 0x000fe4000f8e0203 */
[----:B------:R-:W-:Y:S02]  /*04c0*/  IMAD.MOV.U32 R2, RZ, RZ, R8 ;  /* 0x000000ffff027224 */ /* 0x000fe400078e0008 */
[----:B------:R-:W-:-:S05]  /*04d0*/  IMAD.IADD R3, R9, 0x1, R3 ;  /* 0x0000000109037824 */ /* 0x000fca00078e0203 */
[----:B---3--:R-:W-:Y:S04]  /*04e0*/  STG.E.U8 desc[UR4][R2.64], R11 ;  /* 0x0000000b02007986 */ /* 0x008fe8000c101104 */
[----:B------:R-:W2:Y:S04]  /*04f0*/  LDG.E.U8 R7, desc[UR4][R4.64+0x1] ;  /* 0x0000010404077981 */ /* 0x000ea8000c1e1100 */
[----:B--2---:R-:W-:Y:S04]  /*0500*/  STG.E.U8 desc[UR4][R2.64+0x1], R7 ;  /* 0x0000010702007986 */ /* 0x004fe8000c101104 */
[----:B------:R-:W2:Y:S04]  /*0510*/  LDG.E.U8 R9, desc[UR4][R4.64+0x2] ;  /* 0x0000020404097981 */ /* 0x000ea8000c1e1100 */
[----:B--2---:R-:W-:Y:S04]  /*0520*/  STG.E.U8 desc[UR4][R2.64+0x2], R9 ;  /* 0x0000020902007986 */ /* 0x004fe8000c101104 */
[----:B------:R-:W2:Y:S04]  /*0530*/  LDG.E.U8 R13, desc[UR4][R4.64+0x3] ;  /* 0x00000304040d7981 */ /* 0x000ea8000c1e1100 */
[----:B--2---:R-:W-:Y:S01]  /*0540*/  STG.E.U8 desc[UR4][R2.64+0x3], R13 ;  /* 0x0000030d02007986 */ /* 0x004fe2000c101104 */
[----:B-1----:R-:W-:Y:S05]  /*0550*/  EXIT ;  /* 0x000000000000794d */ /* 0x002fea0003800000 */
.L_x_5:
[----:B------:R-:W-:-:S00]  /*0560*/  BRA `(.L_x_5) ;  /* 0xfffffffc00fc7947 */ /* 0x000fc0000383ffff */
[----:B------:R-:W-:-:S00]  /*0570*/  NOP ;  /* 0x0000000000007918 */ /* 0x000fc00000000000 */
        /* <DEDUP_REMOVED lines=8> */
.L_x_6:


//--------------------- .nv.shared.reserved.0     --------------------------
	.section	.nv.shared.reserved.0,"aw",@nobits
	.weak		__nv_reservedSMEM_offset_0_alias
	.size		__nv_reservedSMEM_offset_0_alias, 0, 64
	.other		__nv_reservedSMEM_offset_0_alias,@"STO_CUDA_RESERVED_SHARED STV_DEFAULT"
__nv_reservedSMEM_offset_0_alias:
	.zero		0
	.zero		64


//--------------------- .nv.constant0.StitchViewport --------------------------
	.section	.nv.constant0.StitchViewport,"a",@progbits
	.sectionflags	@""
	.align	4
.nv.constant0.StitchViewport:
	.zero		976


//--------------------- SYMBOLS --------------------------

	.type		.nv.reservedSmem.offset0,@object
	.size		.nv.reservedSmem.offset0,0x4
